//
// Generated by NVIDIA NVVM Compiler
//
// Compiler Build ID: CL-36424714
// Cuda compilation tools, release 13.0, V13.0.88
// Based on NVVM 20.0.0
//

.version 9.0
.target sm_100
.address_size 64

	// .globl	_Z14angles_to_sinePdS_
.func  (.param .align 16 .b8 func_retval0[16]) __internal_trig_reduction_slowpathd
(
	.param .b64 __internal_trig_reduction_slowpathd_param_0
)
;
.global .align 8 .b8 __cudart_i2opi_d[144] = {8, 93, 141, 31, 177, 95, 251, 107, 234, 146, 82, 138, 247, 57, 7, 61, 123, 241, 229, 235, 199, 186, 39, 117, 45, 234, 95, 158, 102, 63, 70, 79, 183, 9, 203, 39, 207, 126, 54, 109, 31, 109, 10, 90, 139, 17, 47, 239, 15, 152, 5, 222, 255, 151, 248, 31, 59, 40, 249, 189, 139, 95, 132, 156, 244, 57, 83, 131, 57, 214, 145, 57, 65, 126, 95, 180, 38, 112, 156, 233, 132, 68, 187, 46, 245, 53, 130, 232, 62, 167, 41, 177, 28, 235, 29, 254, 28, 146, 209, 9, 234, 46, 73, 6, 224, 210, 77, 66, 58, 110, 36, 183, 97, 197, 187, 222, 171, 99, 81, 254, 65, 144, 67, 60, 153, 149, 98, 219, 192, 221, 52, 245, 209, 87, 39, 252, 41, 21, 68, 78, 110, 131, 249, 162};
.global .align 16 .b8 __cudart_sin_cos_coeffs[128] = {70, 210, 176, 44, 241, 229, 90, 190, 146, 227, 172, 105, 227, 29, 199, 62, 161, 98, 219, 25, 160, 1, 42, 191, 24, 8, 17, 17, 17, 17, 129, 63, 84, 85, 85, 85, 85, 85, 197, 191, 0, 0, 0, 0, 0, 0, 0, 0, 0, 0, 0, 0, 0, 0, 0, 0, 100, 129, 253, 32, 131, 255, 168, 189, 40, 133, 239, 193, 167, 238, 33, 62, 217, 230, 6, 142, 79, 126, 146, 190, 233, 188, 221, 25, 160, 1, 250, 62, 71, 93, 193, 22, 108, 193, 86, 191, 81, 85, 85, 85, 85, 85, 165, 63, 0, 0, 0, 0, 0, 0, 224, 191, 0, 0, 0, 0, 0, 0, 240, 63};

.visible .entry _Z14angles_to_sinePdS_(
	.param .u64 .ptr .align 1 _Z14angles_to_sinePdS__param_0,
	.param .u64 .ptr .align 1 _Z14angles_to_sinePdS__param_1
)
{
	.reg .pred 	%p<6>;
	.reg .b32 	%r<11>;
	.reg .b64 	%rd<13>;
	.reg .b64 	%fd<34>;

	ld.param.u64 	%rd1, [_Z14angles_to_sinePdS__param_0];
	ld.param.u64 	%rd2, [_Z14angles_to_sinePdS__param_1];
	mov.u32 	%r1, %tid.x;
	setp.gt.u32 	%p1, %r1, 5;
	@%p1 bra 	$L__BB0_6;
	cvta.to.global.u64 	%rd3, %rd1;
	mul.wide.u32 	%rd4, %r1, 8;
	add.s64 	%rd5, %rd3, %rd4;
	ld.global.f64 	%fd1, [%rd5];
	abs.f64 	%fd2, %fd1;
	setp.neu.f64 	%p2, %fd2, 0d7FF0000000000000;
	@%p2 bra 	$L__BB0_3;
	mov.f64 	%fd12, 0d0000000000000000;
	mul.rn.f64 	%fd33, %fd1, %fd12;
	mov.b32 	%r10, 0;
	bra.uni 	$L__BB0_5;
$L__BB0_3:
	mul.f64 	%fd7, %fd1, 0d3FE45F306DC9C883;
	cvt.rni.s32.f64 	%r10, %fd7;
	cvt.rn.f64.s32 	%fd8, %r10;
	fma.rn.f64 	%fd9, %fd8, 0dBFF921FB54442D18, %fd1;
	fma.rn.f64 	%fd10, %fd8, 0dBC91A62633145C00, %fd9;
	fma.rn.f64 	%fd33, %fd8, 0dB97B839A252049C0, %fd10;
	setp.ltu.f64 	%p3, %fd2, 0d41E0000000000000;
	@%p3 bra 	$L__BB0_5;
	{ // callseq 0, 0
	.param .b64 param0;
	st.param.f64 	[param0], %fd1;
	.param .align 16 .b8 retval0[16];
	call.uni (retval0), 
	__internal_trig_reduction_slowpathd, 
	(
	param0
	);
	ld.param.f64 	%fd33, [retval0];
	ld.param.b32 	%r10, [retval0+8];
	} // callseq 0
$L__BB0_5:
	shl.b32 	%r7, %r10, 6;
	cvt.u64.u32 	%rd6, %r7;
	and.b64  	%rd7, %rd6, 64;
	mov.u64 	%rd8, __cudart_sin_cos_coeffs;
	add.s64 	%rd9, %rd8, %rd7;
	mul.rn.f64 	%fd13, %fd33, %fd33;
	and.b32  	%r8, %r10, 1;
	setp.eq.b32 	%p4, %r8, 1;
	selp.f64 	%fd14, 0dBDA8FF8320FD8164, 0d3DE5DB65F9785EBA, %p4;
	ld.global.nc.v2.f64 	{%fd15, %fd16}, [%rd9];
	fma.rn.f64 	%fd17, %fd14, %fd13, %fd15;
	fma.rn.f64 	%fd18, %fd17, %fd13, %fd16;
	ld.global.nc.v2.f64 	{%fd19, %fd20}, [%rd9+16];
	fma.rn.f64 	%fd21, %fd18, %fd13, %fd19;
	fma.rn.f64 	%fd22, %fd21, %fd13, %fd20;
	ld.global.nc.v2.f64 	{%fd23, %fd24}, [%rd9+32];
	fma.rn.f64 	%fd25, %fd22, %fd13, %fd23;
	fma.rn.f64 	%fd26, %fd25, %fd13, %fd24;
	fma.rn.f64 	%fd27, %fd26, %fd33, %fd33;
	fma.rn.f64 	%fd28, %fd26, %fd13, 0d3FF0000000000000;
	selp.f64 	%fd29, %fd28, %fd27, %p4;
	and.b32  	%r9, %r10, 2;
	setp.eq.s32 	%p5, %r9, 0;
	mov.f64 	%fd30, 0d0000000000000000;
	sub.f64 	%fd31, %fd30, %fd29;
	selp.f64 	%fd32, %fd29, %fd31, %p5;
	cvta.to.global.u64 	%rd10, %rd2;
	add.s64 	%rd12, %rd10, %rd4;
	st.global.f64 	[%rd12], %fd32;
$L__BB0_6:
	ret;

}
.func  (.param .align 16 .b8 func_retval0[16]) __internal_trig_reduction_slowpathd(
	.param .b64 __internal_trig_reduction_slowpathd_param_0
)
{
	.local .align 8 .b8 	__local_depot1[40];
	.reg .b64 	%SP;
	.reg .b64 	%SPL;
	.reg .pred 	%p<10>;
	.reg .b32 	%r<47>;
	.reg .b64 	%rd<74>;
	.reg .b64 	%fd<5>;

	mov.u64 	%SPL, __local_depot1;
	ld.param.f64 	%fd4, [__internal_trig_reduction_slowpathd_param_0];
	add.u64 	%rd1, %SPL, 0;
	{
	.reg .b32 %temp; 
	mov.b64 	{%temp, %r1}, %fd4;
	}
	shr.u32 	%r2, %r1, 20;
	and.b32  	%r3, %r2, 2047;
	setp.eq.s32 	%p1, %r3, 2047;
	mov.b32 	%r46, 0;
	@%p1 bra 	$L__BB1_9;
	add.s32 	%r20, %r3, -1024;
	mov.b64 	%rd20, %fd4;
	shl.b64 	%rd2, %rd20, 11;
	shr.u32 	%r4, %r20, 6;
	sub.s32 	%r45, 15, %r4;
	sub.s32 	%r21, 19, %r4;
	setp.lt.u32 	%p2, %r20, 128;
	selp.b32 	%r6, 18, %r21, %p2;
	setp.ge.s32 	%p3, %r45, %r6;
	mov.b64 	%rd70, 0;
	@%p3 bra 	$L__BB1_4;
	add.s32 	%r23, %r6, %r4;
	neg.s32 	%r43, %r23;
	or.b64  	%rd3, %rd2, -9223372036854775808;
	mov.b64 	%rd70, 0;
	mov.b32 	%r42, 0;
	mov.u64 	%rd25, __cudart_i2opi_d;
	mov.u32 	%r44, %r45;
$L__BB1_3:
	.pragma "nounroll";
	mul.wide.s32 	%rd22, %r42, 8;
	add.s64 	%rd23, %rd1, %rd22;
	mul.wide.s32 	%rd24, %r44, 8;
	add.s64 	%rd26, %rd25, %rd24;
	ld.global.nc.u64 	%rd27, [%rd26];
	{
	.reg .u32 %r0, %r1, %r2, %r3, %alo, %ahi, %blo, %bhi, %clo, %chi;
	mov.b64 	{%alo,%ahi}, %rd27;
	mov.b64 	{%blo,%bhi}, %rd3;
	mov.b64 	{%clo,%chi}, %rd70;
	mad.lo.cc.u32 	%r0, %alo, %blo, %clo;
	madc.hi.cc.u32 	%r1, %alo, %blo, %chi;
	madc.hi.u32 	%r2, %alo, %bhi, 0;
	mad.lo.cc.u32 	%r1, %alo, %bhi, %r1;
	madc.hi.cc.u32 	%r2, %ahi, %blo, %r2;
	madc.hi.u32 	%r3, %ahi, %bhi, 0;
	mad.lo.cc.u32 	%r1, %ahi, %blo, %r1;
	madc.lo.cc.u32 	%r2, %ahi, %bhi, %r2;
	addc.u32 	%r3, %r3, 0;
	mov.b64 	%rd28, {%r0,%r1};
	mov.b64 	%rd70, {%r2,%r3};
	}
	st.local.u64 	[%rd23], %rd28;
	add.s32 	%r44, %r44, 1;
	add.s32 	%r43, %r43, 1;
	add.s32 	%r42, %r42, 1;
	setp.ne.s32 	%p4, %r43, -15;
	mov.u32 	%r45, %r6;
	@%p4 bra 	$L__BB1_3;
$L__BB1_4:
	cvt.s64.s32 	%rd29, %r45;
	cvt.u64.u32 	%rd30, %r4;
	add.s64 	%rd31, %rd30, %rd29;
	shl.b64 	%rd32, %rd31, 3;
	add.s64 	%rd33, %rd1, %rd32;
	st.local.u64 	[%rd33+-120], %rd70;
	and.b32  	%r15, %r2, 63;
	ld.local.u64 	%rd72, [%rd1+16];
	ld.local.u64 	%rd71, [%rd1+24];
	setp.eq.s32 	%p5, %r15, 0;
	@%p5 bra 	$L__BB1_6;
	shl.b64 	%rd34, %rd71, %r15;
	shr.u64 	%rd35, %rd72, 1;
	xor.b32  	%r24, %r15, 63;
	shr.u64 	%rd36, %rd35, %r24;
	or.b64  	%rd71, %rd34, %rd36;
	ld.local.u64 	%rd37, [%rd1+8];
	shl.b64 	%rd38, %rd72, %r15;
	shr.u64 	%rd39, %rd37, 1;
	shr.u64 	%rd40, %rd39, %r24;
	or.b64  	%rd72, %rd38, %rd40;
$L__BB1_6:
	and.b32  	%r25, %r1, -2147483648;
	shr.u64 	%rd41, %rd71, 62;
	cvt.u32.u64 	%r26, %rd41;
	mov.b64 	{%r27, %r28}, %rd71;
	mov.b64 	{%r29, %r30}, %rd72;
	shf.l.wrap.b32 	%r31, %r30, %r27, 2;
	shf.l.wrap.b32 	%r32, %r27, %r28, 2;
	mov.b64 	%rd42, {%r31, %r32};
	shl.b64 	%rd43, %rd72, 2;
	shr.u64 	%rd44, %rd42, 63;
	cvt.u32.u64 	%r33, %rd44;
	add.s32 	%r34, %r33, %r26;
	setp.eq.s32 	%p6, %r25, 0;
	neg.s32 	%r35, %r34;
	selp.b32 	%r46, %r34, %r35, %p6;
	setp.gt.s64 	%p7, %rd42, -1;
	mov.b64 	%rd45, 0;
	{
	.reg .u32 %r0, %r1, %r2, %r3, %a0, %a1, %a2, %a3, %b0, %b1, %b2, %b3;
	mov.b64 	{%a0,%a1}, %rd45;
	mov.b64 	{%a2,%a3}, %rd45;
	mov.b64 	{%b0,%b1}, %rd43;
	mov.b64 	{%b2,%b3}, %rd42;
	sub.cc.u32 	%r0, %a0, %b0;
	subc.cc.u32 	%r1, %a1, %b1;
	subc.cc.u32 	%r2, %a2, %b2;
	subc.u32 	%r3, %a3, %b3;
	mov.b64 	%rd46, {%r0,%r1};
	mov.b64 	%rd47, {%r2,%r3};
	}
	xor.b32  	%r36, %r25, -2147483648;
	selp.b64 	%rd73, %rd42, %rd47, %p7;
	selp.b64 	%rd14, %rd43, %rd46, %p7;
	selp.b32 	%r17, %r25, %r36, %p7;
	clz.b64 	%r37, %rd73;
	cvt.u64.u32 	%rd15, %r37;
	setp.eq.s32 	%p8, %r37, 0;
	@%p8 bra 	$L__BB1_8;
	cvt.u32.u64 	%r38, %rd15;
	and.b32  	%r39, %r38, 63;
	shl.b64 	%rd48, %rd73, %r39;
	shr.u64 	%rd49, %rd14, 1;
	not.b32 	%r40, %r38;
	and.b32  	%r41, %r40, 63;
	shr.u64 	%rd50, %rd49, %r41;
	or.b64  	%rd73, %rd48, %rd50;
$L__BB1_8:
	mov.b64 	%rd51, -3958705157555305931;
	{
	.reg .u32 %r0, %r1, %r2, %r3, %alo, %ahi, %blo, %bhi;
	mov.b64 	{%alo,%ahi}, %rd73;
	mov.b64 	{%blo,%bhi}, %rd51;
	mul.lo.u32 	%r0, %alo, %blo;
	mul.hi.u32 	%r1, %alo, %blo;
	mad.lo.cc.u32 	%r1, %alo, %bhi, %r1;
	madc.hi.u32 	%r2, %alo, %bhi, 0;
	mad.lo.cc.u32 	%r1, %ahi, %blo, %r1;
	madc.hi.cc.u32 	%r2, %ahi, %blo, %r2;
	madc.hi.u32 	%r3, %ahi, %bhi, 0;
	mad.lo.cc.u32 	%r2, %ahi, %bhi, %r2;
	addc.u32 	%r3, %r3, 0;
	mov.b64 	%rd52, {%r0,%r1};
	mov.b64 	%rd53, {%r2,%r3};
	}
	setp.gt.s64 	%p9, %rd53, 0;
	{
	.reg .u32 %r0, %r1, %r2, %r3, %a0, %a1, %a2, %a3, %b0, %b1, %b2, %b3;
	mov.b64 	{%a0,%a1}, %rd52;
	mov.b64 	{%a2,%a3}, %rd53;
	mov.b64 	{%b0,%b1}, %rd52;
	mov.b64 	{%b2,%b3}, %rd53;
	add.cc.u32 	%r0, %a0, %b0;
	addc.cc.u32 	%r1, %a1, %b1;
	addc.cc.u32 	%r2, %a2, %b2;
	addc.u32 	%r3, %a3, %b3;
	mov.b64 	%rd54, {%r0,%r1};
	mov.b64 	%rd55, {%r2,%r3};
	}
	selp.b64 	%rd56, %rd55, %rd53, %p9;
	selp.s64 	%rd57, -1, 0, %p9;
	sub.s64 	%rd58, %rd57, %rd15;
	cvt.u64.u32 	%rd59, %r17;
	shl.b64 	%rd60, %rd59, 32;
	add.s64 	%rd61, %rd56, 1;
	shr.u64 	%rd62, %rd61, 10;
	add.s64 	%rd63, %rd62, 1;
	shr.u64 	%rd64, %rd63, 1;
	shl.b64 	%rd65, %rd58, 52;
	add.s64 	%rd66, %rd65, %rd64;
	add.s64 	%rd67, %rd66, 4602678819172646912;
	or.b64  	%rd68, %rd67, %rd60;
	mov.b64 	%fd4, %rd68;
$L__BB1_9:
	st.param.f64 	[func_retval0], %fd4;
	st.param.b32 	[func_retval0+8], %r46;
	ret;

}


// ===== COMPILED SASS (sm_100) =====

	.target	sm_100

	.elftype	@"ET_EXEC"


//--------------------- .note.nv.tkinfo           --------------------------
	.section	.note.nv.tkinfo,"",@"SHT_NOTE"
	.sectionflags	@"SHF_NOTE_NV_TKINFO"
	.tkinfo
        /*0018*/ 	.word	0x00000002
        /*0030*/ 	.string	""
        /*0030*/ 	.string	"ptxas"
        /*0030*/ 	.string	"Cuda compilation tools, release 13.0, V13.0.88"
        /*0030*/ 	.string	"Build cuda_13.0.r13.0/compiler.36424714_0"
        /*0030*/ 	.string	"-arch sm_100 -m 64 "



//--------------------- .note.nv.cuinfo           --------------------------
	.section	.note.nv.cuinfo,"",@"SHT_NOTE"
	.sectionflags	@"SHF_NOTE_NV_CUINFO"
        /*0018*/ 	.short	0x0002
        /*001a*/ 	.short	0x0064
        /*001c*/ 	.short	0x0082
	.zero		2


//--------------------- .nv.info                  --------------------------
	.section	.nv.info,"",@"SHT_CUDA_INFO"
	.align	4


	//----- nvinfo : EIATTR_REGCOUNT
	.align		4
        /*0000*/ 	.byte	0x04, 0x2f
        /*0002*/ 	.short	(.L_3 - .L_2)
	.align		4
.L_2:
        /*0004*/ 	.word	index@(_Z14angles_to_sinePdS_)
        /*0008*/ 	.word	0x0000001c


	//----- nvinfo : EIATTR_FRAME_SIZE
	.align		4
.L_3:
        /*000c*/ 	.byte	0x04, 0x11
        /*000e*/ 	.short	(.L_5 - .L_4)
	.align		4
.L_4:
        /*0010*/ 	.word	index@($_Z14angles_to_sinePdS_$__internal_trig_reduction_slowpathd)
        /*0014*/ 	.word	0x00000028


	//----- nvinfo : EIATTR_FRAME_SIZE
	.align		4
.L_5:
        /*0018*/ 	.byte	0x04, 0x11
        /*001a*/ 	.short	(.L_7 - .L_6)
	.align		4
.L_6:
        /*001c*/ 	.word	index@(_Z14angles_to_sinePdS_)
        /*0020*/ 	.word	0x00000028


	//----- nvinfo : EIATTR_MIN_STACK_SIZE
	.align		4
.L_7:
        /*0024*/ 	.byte	0x04, 0x12
        /*0026*/ 	.short	(.L_9 - .L_8)
	.align		4
.L_8:
        /*0028*/ 	.word	index@(_Z14angles_to_sinePdS_)
        /*002c*/ 	.word	0x00000028
.L_9:


//--------------------- .nv.compat                --------------------------
	.section	.nv.compat,"",@"SHT_CUDA_COMPAT_INFO"
	.align	4
        /*0000*/ 	.byte	0x02, 0x09, 0x00, 0x00, 0x02, 0x02, 0x01, 0x00, 0x02, 0x05, 0x05, 0x00, 0x03, 0x07, 0x01, 0x01
        /*0010*/ 	.byte	0x02, 0x03, 0x00, 0x00, 0x02, 0x06, 0x01, 0x00, 0x04, 0x0b, 0x08, 0x00, 0x01, 0x00, 0x00, 0x00
        /*0020*/ 	.byte	0x00, 0x00, 0x00, 0x00


//--------------------- .nv.info._Z14angles_to_sinePdS_ --------------------------
	.section	.nv.info._Z14angles_to_sinePdS_,"",@"SHT_CUDA_INFO"
	.sectionflags	@""
	.align	4


	//----- nvinfo : EIATTR_CUDA_API_VERSION
	.align		4
        /*0000*/ 	.byte	0x04, 0x37
        /*0002*/ 	.short	(.L_11 - .L_10)
.L_10:
        /*0004*/ 	.word	0x00000082


	//----- nvinfo : EIATTR_KPARAM_INFO
	.align		4
.L_11:
        /*0008*/ 	.byte	0x04, 0x17
        /*000a*/ 	.short	(.L_13 - .L_12)
.L_12:
        /*000c*/ 	.word	0x00000000
        /*0010*/ 	.short	0x0001
        /*0012*/ 	.short	0x0008
        /*0014*/ 	.byte	0x00, 0xf5, 0x21, 0x00


	//----- nvinfo : EIATTR_KPARAM_INFO
	.align		4
.L_13:
        /*0018*/ 	.byte	0x04, 0x17
        /*001a*/ 	.short	(.L_15 - .L_14)
.L_14:
        /*001c*/ 	.word	0x00000000
        /*0020*/ 	.short	0x0000
        /*0022*/ 	.short	0x0000
        /*0024*/ 	.byte	0x00, 0xf5, 0x21, 0x00


	//----- nvinfo : EIATTR_SPARSE_MMA_MASK
	.align		4
.L_15:
        /*0028*/ 	.byte	0x03, 0x50
        /*002a*/ 	.short	0x0000


	//----- nvinfo : EIATTR_MAXREG_COUNT
	.align		4
        /*002c*/ 	.byte	0x03, 0x1b
        /*002e*/ 	.short	0x00ff


	//----- nvinfo : EIATTR_MERCURY_ISA_VERSION
	.align		4
        /*0030*/ 	.byte	0x03, 0x5f
        /*0032*/ 	.short	0x0101


	//----- nvinfo : EIATTR_VRC_CTA_INIT_COUNT
	.align		4
        /*0034*/ 	.byte	0x02, 0x4a
	.zero		1
	.zero		1


	//----- nvinfo : EIATTR_EXIT_INSTR_OFFSETS
	.align		4
        /*0038*/ 	.byte	0x04, 0x1c
        /*003a*/ 	.short	(.L_17 - .L_16)


	//   ....[0]....
.L_16:
        /*003c*/ 	.word	0x00000040


	//   ....[1]....
        /*0040*/ 	.word	0x00000410


	//----- nvinfo : EIATTR_CRS_STACK_SIZE
	.align		4
.L_17:
        /*0044*/ 	.byte	0x04, 0x1e
        /*0046*/ 	.short	(.L_19 - .L_18)
.L_18:
        /*0048*/ 	.word	0x00000000


	//----- nvinfo : EIATTR_CBANK_PARAM_SIZE
	.align		4
.L_19:
        /*004c*/ 	.byte	0x03, 0x19
        /*004e*/ 	.short	0x0010


	//----- nvinfo : EIATTR_PARAM_CBANK
	.align		4
        /*0050*/ 	.byte	0x04, 0x0a
        /*0052*/ 	.short	(.L_21 - .L_20)
	.align		4
.L_20:
        /*0054*/ 	.word	index@(.nv.constant0._Z14angles_to_sinePdS_)
        /*0058*/ 	.short	0x0380
        /*005a*/ 	.short	0x0010


	//----- nvinfo : EIATTR_SW_WAR
	.align		4
.L_21:
        /*005c*/ 	.byte	0x04, 0x36
        /*005e*/ 	.short	(.L_23 - .L_22)
.L_22:
        /*0060*/ 	.word	0x00000008
.L_23:


//--------------------- .nv.callgraph             --------------------------
	.section	.nv.callgraph,"",@"SHT_CUDA_CALLGRAPH"
	.align	4
	.sectionentsize	8
	.align		4
        /*0000*/ 	.word	0x00000000
	.align		4
        /*0004*/ 	.word	0xffffffff
	.align		4
        /*0008*/ 	.word	0x00000000
	.align		4
        /*000c*/ 	.word	0xfffffffe
	.align		4
        /*0010*/ 	.word	0x00000000
	.align		4
        /*0014*/ 	.word	0xfffffffd
	.align		4
        /*0018*/ 	.word	0x00000000
	.align		4
        /*001c*/ 	.word	0xfffffffc


//--------------------- .nv.constant4             --------------------------
	.section	.nv.constant4,"a",@progbits
	.align	8
	.align		8
.nv.constant4:
        /*0000*/ 	.dword	__cudart_i2opi_d
	.align		8
        /*0008*/ 	.dword	__cudart_sin_cos_coeffs


//--------------------- .text._Z14angles_to_sinePdS_ --------------------------
	.section	.text._Z14angles_to_sinePdS_,"ax",@progbits
	.align	128
        .global         _Z14angles_to_sinePdS_
        .type           _Z14angles_to_sinePdS_,@function
        .size           _Z14angles_to_sinePdS_,(.L_x_10 - _Z14angles_to_sinePdS_)
        .other          _Z14angles_to_sinePdS_,@"STO_CUDA_ENTRY STV_DEFAULT"
_Z14angles_to_sinePdS_:
.text._Z14angles_to_sinePdS_:
[----:B------:R-:W0:Y:S01]  /*0000*/  LDC R1, c[0x0][0x37c] ;  /* 0x0000df00ff017b82 */ /* 0x000e220000000800 */
[----:B------:R-:W1:Y:S01]  /*0010*/  S2R R10, SR_TID.X ;  /* 0x00000000000a7919 */ /* 0x000e620000002100 */
[----:B0-----:R-:W-:Y:S01]  /*0020*/  VIADD R1, R1, 0xffffffd8 ;  /* 0xffffffd801017836 */ /* 0x001fe20000000000 */
[----:B-1----:R-:W-:-:S13]  /*0030*/  ISETP.GT.U32.AND P0, PT, R10, 0x5, PT ;  /* 0x000000050a00780c */ /* 0x002fda0003f04070 */
[----:B------:R-:W-:Y:S05]  /*0040*/  @P0 EXIT ;  /* 0x000000000000094d */ /* 0x000fea0003800000 */
[----:B------:R-:W0:Y:S01]  /*0050*/  LDC.64 R16, c[0x0][0x380] ;  /* 0x0000e000ff107b82 */ /* 0x000e220000000a00 */
[----:B------:R-:W1:Y:S01]  /*0060*/  LDCU.64 UR4, c[0x0][0x358] ;  /* 0x00006b00ff0477ac */ /* 0x000e620008000a00 */
[----:B0-----:R-:W-:-:S06]  /*0070*/  IMAD.WIDE.U32 R16, R10, 0x8, R16 ;  /* 0x000000080a107825 */ /* 0x001fcc00078e0010 */
[----:B-1----:R-:W2:Y:S01]  /*0080*/  LDG.E.64 R16, desc[UR4][R16.64] ;  /* 0x0000000410107981 */ /* 0x002ea2000c1e1b00 */
[----:B------:R-:W-:Y:S01]  /*0090*/  BSSY.RECONVERGENT B0, `(.L_x_0) ;  /* 0x0000017000007945 */ /* 0x000fe20003800200 */
[----:B--2---:R-:W-:-:S14]  /*00a0*/  DSETP.NEU.AND P0, PT, |R16|, +INF , PT ;  /* 0x7ff000001000742a */ /* 0x004fdc0003f0d200 */
[----:B------:R-:W-:Y:S01]  /*00b0*/  @!P0 DMUL R2, RZ, R16 ;  /* 0x00000010ff028228 */ /* 0x000fe20000000000 */
[----:B------:R-:W-:Y:S01]  /*00c0*/  @!P0 IMAD.MOV.U32 R0, RZ, RZ, RZ ;  /* 0x000000ffff008224 */ /* 0x000fe200078e00ff */
[----:B------:R-:W-:Y:S09]  /*00d0*/  @!P0 BRA `(.L_x_1) ;  /* 0x0000000000488947 */ /* 0x000ff20003800000 */
[----:B------:R-:W-:Y:S01]  /*00e0*/  UMOV UR6, 0x6dc9c883 ;  /* 0x6dc9c88300067882 */ /* 0x000fe20000000000 */
[----:B------:R-:W-:Y:S01]  /*00f0*/  UMOV UR7, 0x3fe45f30 ;  /* 0x3fe45f3000077882 */ /* 0x000fe20000000000 */
[C---:B------:R-:W-:Y:S02]  /*0100*/  DSETP.GE.AND P0, PT, |R16|.reuse, 2.14748364800000000000e+09, PT ;  /* 0x41e000001000742a */ /* 0x040fe40003f06200 */
[----:B------:R-:W-:Y:S01]  /*0110*/  DMUL R4, R16, UR6 ;  /* 0x0000000610047c28 */ /* 0x000fe20008000000 */
[----:B------:R-:W-:Y:S01]  /*0120*/  UMOV UR6, 0x54442d18 ;  /* 0x54442d1800067882 */ /* 0x000fe20000000000 */
[----:B------:R-:W-:-:S04]  /*0130*/  UMOV UR7, 0x3ff921fb ;  /* 0x3ff921fb00077882 */ /* 0x000fc80000000000 */
[----:B------:R-:W0:Y:S08]  /*0140*/  F2I.F64 R0, R4 ;  /* 0x0000000400007311 */ /* 0x000e300000301100 */
[----:B0-----:R-:W0:Y:S02]  /*0150*/  I2F.F64 R2, R0 ;  /* 0x0000000000027312 */ /* 0x001e240000201c00 */
[----:B0-----:R-:W-:Y:S01]  /*0160*/  DFMA R6, R2, -UR6, R16 ;  /* 0x8000000602067c2b */ /* 0x001fe20008000010 */
[----:B------:R-:W-:Y:S01]  /*0170*/  UMOV UR6, 0x33145c00 ;  /* 0x33145c0000067882 */ /* 0x000fe20000000000 */
[----:B------:R-:W-:-:S06]  /*0180*/  UMOV UR7, 0x3c91a626 ;  /* 0x3c91a62600077882 */ /* 0x000fcc0000000000 */
[----:B------:R-:W-:Y:S01]  /*0190*/  DFMA R6, R2, -UR6, R6 ;  /* 0x8000000602067c2b */ /* 0x000fe20008000006 */
[----:B------:R-:W-:Y:S01]  /*01a0*/  UMOV UR6, 0x252049c0 ;  /* 0x252049c000067882 */ /* 0x000fe20000000000 */
[----:B------:R-:W-:-:S06]  /*01b0*/  UMOV UR7, 0x397b839a ;  /* 0x397b839a00077882 */ /* 0x000fcc0000000000 */
[----:B------:R-:W-:Y:S01]  /*01c0*/  DFMA R2, R2, -UR6, R6 ;  /* 0x8000000602027c2b */ /* 0x000fe20008000006 */
[----:B------:R-:W-:Y:S10]  /*01d0*/  @!P0 BRA `(.L_x_1) ;  /* 0x0000000000088947 */ /* 0x000ff40003800000 */
[----:B------:R-:W-:-:S07]  /*01e0*/  MOV R12, 0x200 ;  /* 0x00000200000c7802 */ /* 0x000fce0000000f00 */
[----:B------:R-:W-:Y:S05]  /*01f0*/  CALL.REL.NOINC `($_Z14angles_to_sinePdS_$__internal_trig_reduction_slowpathd) ;  /* 0x0000000000887944 */ /* 0x000fea0003c00000 */
.L_x_1:
[----:B------:R-:W-:Y:S05]  /*0200*/  BSYNC.RECONVERGENT B0 ;  /* 0x0000000000007941 */ /* 0x000fea0003800200 */
.L_x_0:
[----:B------:R-:W0:Y:S01]  /*0210*/  LDCU.64 UR6, c[0x4][0x8] ;  /* 0x01000100ff0677ac */ /* 0x000e220008000a00 */
[----:B------:R-:W-:-:S05]  /*0220*/  IMAD.SHL.U32 R4, R0, 0x40, RZ ;  /* 0x0000004000047824 */ /* 0x000fca00078e00ff */
[----:B------:R-:W-:-:S04]  /*0230*/  LOP3.LUT R4, R4, 0x40, RZ, 0xc0, !PT ;  /* 0x0000004004047812 */ /* 0x000fc800078ec0ff */
[----:B0-----:R-:W-:-:S05]  /*0240*/  IADD3 R20, P0, PT, R4, UR6, RZ ;  /* 0x0000000604147c10 */ /* 0x001fca000ff1e0ff */
[----:B------:R-:W-:-:S05]  /*0250*/  IMAD.X R21, RZ, RZ, UR7, P0 ;  /* 0x00000007ff157e24 */ /* 0x000fca00080e06ff */
[----:B------:R-:W2:Y:S04]  /*0260*/  LDG.E.128.CONSTANT R16, desc[UR4][R20.64] ;  /* 0x0000000414107981 */ /* 0x000ea8000c1e9d00 */
[----:B------:R-:W3:Y:S04]  /*0270*/  LDG.E.128.CONSTANT R12, desc[UR4][R20.64+0x10] ;  /* 0x00001004140c7981 */ /* 0x000ee8000c1e9d00 */
[----:B------:R-:W4:Y:S01]  /*0280*/  LDG.E.128.CONSTANT R4, desc[UR4][R20.64+0x20] ;  /* 0x0000200414047981 */ /* 0x000f22000c1e9d00 */
[----:B------:R-:W-:Y:S01]  /*0290*/  LOP3.LUT R8, R0, 0x1, RZ, 0xc0, !PT ;  /* 0x0000000100087812 */ /* 0x000fe200078ec0ff */
[----:B------:R-:W-:-:S02]  /*02a0*/  IMAD.MOV.U32 R22, RZ, RZ, 0x20fd8164 ;  /* 0x20fd8164ff167424 */ /* 0x000fc400078e00ff */
[----:B------:R-:W-:Y:S01]  /*02b0*/  IMAD.MOV.U32 R11, RZ, RZ, 0x3da8ff83 ;  /* 0x3da8ff83ff0b7424 */ /* 0x000fe200078e00ff */
[----:B------:R-:W-:Y:S01]  /*02c0*/  ISETP.NE.U32.AND P0, PT, R8, 0x1, PT ;  /* 0x000000010800780c */ /* 0x000fe20003f05070 */
[----:B------:R-:W-:-:S03]  /*02d0*/  DMUL R8, R2, R2 ;  /* 0x0000000202087228 */ /* 0x000fc60000000000 */
[----:B------:R-:W-:Y:S02]  /*02e0*/  FSEL R22, R22, -8.06006814911005101289e+34, !P0 ;  /* 0xf9785eba16167808 */ /* 0x000fe40004000000 */
[----:B------:R-:W-:-:S06]  /*02f0*/  FSEL R23, -R11, 0.11223486810922622681, !P0 ;  /* 0x3de5db650b177808 */ /* 0x000fcc0004000100 */
[----:B--2---:R-:W-:-:S08]  /*0300*/  DFMA R16, R8, R22, R16 ;  /* 0x000000160810722b */ /* 0x004fd00000000010 */
[----:B------:R-:W-:-:S08]  /*0310*/  DFMA R16, R8, R16, R18 ;  /* 0x000000100810722b */ /* 0x000fd00000000012 */
[----:B---3--:R-:W-:-:S08]  /*0320*/  DFMA R12, R8, R16, R12 ;  /* 0x00000010080c722b */ /* 0x008fd0000000000c */
[----:B------:R-:W-:-:S08]  /*0330*/  DFMA R12, R8, R12, R14 ;  /* 0x0000000c080c722b */ /* 0x000fd0000000000e */
[----:B----4-:R-:W-:-:S08]  /*0340*/  DFMA R4, R8, R12, R4 ;  /* 0x0000000c0804722b */ /* 0x010fd00000000004 */
[----:B------:R-:W-:Y:S01]  /*0350*/  DFMA R4, R8, R4, R6 ;  /* 0x000000040804722b */ /* 0x000fe20000000006 */
[----:B------:R-:W0:Y:S07]  /*0360*/  LDC.64 R6, c[0x0][0x388] ;  /* 0x0000e200ff067b82 */ /* 0x000e2e0000000a00 */
[----:B------:R-:W-:Y:S02]  /*0370*/  DFMA R2, R4, R2, R2 ;  /* 0x000000020402722b */ /* 0x000fe40000000002 */
[----:B------:R-:W-:-:S10]  /*0380*/  DFMA R4, R8, R4, 1 ;  /* 0x3ff000000804742b */ /* 0x000fd40000000004 */
[----:B------:R-:W-:Y:S02]  /*0390*/  FSEL R4, R4, R2, !P0 ;  /* 0x0000000204047208 */ /* 0x000fe40004000000 */
[----:B------:R-:W-:Y:S02]  /*03a0*/  FSEL R5, R5, R3, !P0 ;  /* 0x0000000305057208 */ /* 0x000fe40004000000 */
[----:B------:R-:W-:Y:S01]  /*03b0*/  LOP3.LUT P0, RZ, R0, 0x2, RZ, 0xc0, !PT ;  /* 0x0000000200ff7812 */ /* 0x000fe2000780c0ff */
[----:B0-----:R-:W-:-:S03]  /*03c0*/  IMAD.WIDE.U32 R10, R10, 0x8, R6 ;  /* 0x000000080a0a7825 */ /* 0x001fc600078e0006 */
[----:B------:R-:W-:-:S10]  /*03d0*/  DADD R2, RZ, -R4 ;  /* 0x00000000ff027229 */ /* 0x000fd40000000804 */
[----:B------:R-:W-:Y:S02]  /*03e0*/  FSEL R2, R4, R2, !P0 ;  /* 0x0000000204027208 */ /* 0x000fe40004000000 */
[----:B------:R-:W-:-:S05]  /*03f0*/  FSEL R3, R5, R3, !P0 ;  /* 0x0000000305037208 */ /* 0x000fca0004000000 */
[----:B------:R-:W-:Y:S01]  /*0400*/  STG.E.64 desc[UR4][R10.64], R2 ;  /* 0x000000020a007986 */ /* 0x000fe2000c101b04 */
[----:B------:R-:W-:Y:S05]  /*0410*/  EXIT ;  /* 0x000000000000794d */ /* 0x000fea0003800000 */
        .type           $_Z14angles_to_sinePdS_$__internal_trig_reduction_slowpathd,@function
        .size           $_Z14angles_to_sinePdS_$__internal_trig_reduction_slowpathd,(.L_x_10 - $_Z14angles_to_sinePdS_$__internal_trig_reduction_slowpathd)
$_Z14angles_to_sinePdS_$__internal_trig_reduction_slowpathd:
[--C-:B------:R-:W-:Y:S01]  /*0420*/  SHF.R.U32.HI R6, RZ, 0x14, R17.reuse ;  /* 0x00000014ff067819 */ /* 0x100fe20000011611 */
[----:B------:R-:W-:Y:S02]  /*0430*/  IMAD.MOV.U32 R11, RZ, RZ, R16 ;  /* 0x000000ffff0b7224 */ /* 0x000fe400078e0010 */
[----:B------:R-:W-:Y:S01]  /*0440*/  IMAD.MOV.U32 R14, RZ, RZ, R17 ;  /* 0x000000ffff0e7224 */ /* 0x000fe200078e0011 */
[----:B------:R-:W-:Y:S01]  /*0450*/  LOP3.LUT R0, R6, 0x7ff, RZ, 0xc0, !PT ;  /* 0x000007ff06007812 */ /* 0x000fe200078ec0ff */
[----:B------:R-:W-:-:S03]  /*0460*/  IMAD.MOV.U32 R4, RZ, RZ, RZ ;  /* 0x000000ffff047224 */ /* 0x000fc600078e00ff */
[----:B------:R-:W-:-:S13]  /*0470*/  ISETP.NE.AND P0, PT, R0, 0x7ff, PT ;  /* 0x000007ff0000780c */ /* 0x000fda0003f05270 */
[----:B------:R-:W-:Y:S05]  /*0480*/  @!P0 BRA `(.L_x_2) ;  /* 0x0000000800488947 */ /* 0x000fea0003800000 */
[----:B------:R-:W-:Y:S01]  /*0490*/  VIADD R0, R0, 0xfffffc00 ;  /* 0xfffffc0000007836 */ /* 0x000fe20000000000 */
[----:B------:R-:W-:Y:S01]  /*04a0*/  BSSY.RECONVERGENT B1, `(.L_x_3) ;  /* 0x000002f000017945 */ /* 0x000fe20003800200 */
[----:B------:R-:W-:-:S03]  /*04b0*/  CS2R R18, SRZ ;  /* 0x0000000000127805 */ /* 0x000fc6000001ff00 */
[----:B------:R-:W-:Y:S02]  /*04c0*/  SHF.R.U32.HI R7, RZ, 0x6, R0 ;  /* 0x00000006ff077819 */ /* 0x000fe40000011600 */
[----:B------:R-:W-:Y:S02]  /*04d0*/  ISETP.GE.U32.AND P0, PT, R0, 0x80, PT ;  /* 0x000000800000780c */ /* 0x000fe40003f06070 */
[C---:B------:R-:W-:Y:S02]  /*04e0*/  IADD3 R0, PT, PT, -R7.reuse, 0x13, RZ ;  /* 0x0000001307007810 */ /* 0x040fe40007ffe1ff */
[----:B------:R-:W-:Y:S02]  /*04f0*/  IADD3 R21, PT, PT, -R7, 0xf, RZ ;  /* 0x0000000f07157810 */ /* 0x000fe40007ffe1ff */
[----:B------:R-:W-:-:S04]  /*0500*/  SEL R0, R0, 0x12, P0 ;  /* 0x0000001200007807 */ /* 0x000fc80000000000 */
[----:B------:R-:W-:-:S13]  /*0510*/  ISETP.GE.AND P0, PT, R21, R0, PT ;  /* 0x000000001500720c */ /* 0x000fda0003f06270 */
[----:B------:R-:W-:Y:S05]  /*0520*/  @P0 BRA `(.L_x_4) ;  /* 0x0000000000980947 */ /* 0x000fea0003800000 */
[----:B------:R-:W0:Y:S01]  /*0530*/  LDC.64 R8, c[0x0][0x358] ;  /* 0x0000d600ff087b82 */ /* 0x000e220000000a00 */
[C---:B------:R-:W-:Y:S01]  /*0540*/  SHF.L.U64.HI R13, R11.reuse, 0xb, R14 ;  /* 0x0000000b0b0d7819 */ /* 0x040fe2000001020e */
[----:B------:R-:W-:Y:S01]  /*0550*/  BSSY.RECONVERGENT B2, `(.L_x_5) ;  /* 0x0000022000027945 */ /* 0x000fe20003800200 */
[----:B------:R-:W-:Y:S01]  /*0560*/  IMAD.SHL.U32 R11, R11, 0x800, RZ ;  /* 0x000008000b0b7824 */ /* 0x000fe200078e00ff */
[----:B------:R-:W-:Y:S01]  /*0570*/  IADD3 R15, PT, PT, RZ, -R7, -R0 ;  /* 0x80000007ff0f7210 */ /* 0x000fe20007ffe800 */
[----:B------:R-:W-:Y:S01]  /*0580*/  IMAD.MOV.U32 R14, RZ, RZ, RZ ;  /* 0x000000ffff0e7224 */ /* 0x000fe200078e00ff */
[----:B------:R-:W-:Y:S02]  /*0590*/  CS2R R18, SRZ ;  /* 0x0000000000127805 */ /* 0x000fe4000001ff00 */
[----:B------:R-:W-:Y:S01]  /*05a0*/  LOP3.LUT R13, R13, 0x80000000, RZ, 0xfc, !PT ;  /* 0x800000000d0d7812 */ /* 0x000fe200078efcff */
[----:B------:R-:W1:Y:S06]  /*05b0*/  LDC.64 R2, c[0x4][RZ] ;  /* 0x01000000ff027b82 */ /* 0x000e6c0000000a00 */
.L_x_6:
[----:B0-----:R-:W-:Y:S01]  /*05c0*/  R2UR UR6, R8 ;  /* 0x00000000080672ca */ /* 0x001fe200000e0000 */
[----:B-1----:R-:W-:Y:S01]  /*05d0*/  IMAD.WIDE R4, R21, 0x8, R2 ;  /* 0x0000000815047825 */ /* 0x002fe200078e0202 */
[----:B------:R-:W-:-:S13]  /*05e0*/  R2UR UR7, R9 ;  /* 0x00000000090772ca */ /* 0x000fda00000e0000 */
[----:B------:R-:W2:Y:S01]  /*05f0*/  LDG.E.64.CONSTANT R4, desc[UR6][R4.64] ;  /* 0x0000000604047981 */ /* 0x000ea2000c1e9b00 */
[----:B------:R-:W-:Y:S02]  /*0600*/  VIADD R15, R15, 0x1 ;  /* 0x000000010f0f7836 */ /* 0x000fe40000000000 */
[----:B------:R-:W-:Y:S02]  /*0610*/  VIADD R21, R21, 0x1 ;  /* 0x0000000115157836 */ /* 0x000fe40000000000 */
[----:B--2---:R-:W-:-:S04]  /*0620*/  IMAD.WIDE.U32 R18, P2, R4, R11, R18 ;  /* 0x0000000b04127225 */ /* 0x004fc80007840012 */
[----:B------:R-:W-:Y:S02]  /*0630*/  IMAD R23, R4, R13, RZ ;  /* 0x0000000d04177224 */ /* 0x000fe400078e02ff */
[CC--:B------:R-:W-:Y:S02]  /*0640*/  IMAD R16, R5.reuse, R11.reuse, RZ ;  /* 0x0000000b05107224 */ /* 0x0c0fe400078e02ff */
[----:B------:R-:W-:Y:S01]  /*0650*/  IMAD.HI.U32 R25, R5, R11, RZ ;  /* 0x0000000b05197227 */ /* 0x000fe200078e00ff */
[----:B------:R-:W-:-:S03]  /*0660*/  IADD3 R19, P0, PT, R23, R19, RZ ;  /* 0x0000001317137210 */ /* 0x000fc60007f1e0ff */
[----:B------:R-:W-:Y:S01]  /*0670*/  IMAD R23, R14, 0x8, R1 ;  /* 0x000000080e177824 */ /* 0x000fe200078e0201 */
[----:B------:R-:W-:Y:S01]  /*0680*/  IADD3 R19, P1, PT, R16, R19, RZ ;  /* 0x0000001310137210 */ /* 0x000fe20007f3e0ff */
[----:B------:R-:W-:-:S04]  /*0690*/  IMAD.HI.U32 R16, R4, R13, RZ ;  /* 0x0000000d04107227 */ /* 0x000fc800078e00ff */
[----:B------:R-:W-:Y:S01]  /*06a0*/  IMAD.X R4, RZ, RZ, R16, P2 ;  /* 0x000000ffff047224 */ /* 0x000fe200010e0610 */
[----:B------:R0:W-:Y:S01]  /*06b0*/  STL.64 [R23], R18 ;  /* 0x0000001217007387 */ /* 0x0001e20000100a00 */
[----:B------:R-:W-:-:S03]  /*06c0*/  IMAD.HI.U32 R16, R5, R13, RZ ;  /* 0x0000000d05107227 */ /* 0x000fc600078e00ff */
[----:B------:R-:W-:Y:S01]  /*06d0*/  IADD3.X R4, P0, PT, R25, R4, RZ, P0, !PT ;  /* 0x0000000419047210 */ /* 0x000fe2000071e4ff */
[----:B------:R-:W-:Y:S02]  /*06e0*/  IMAD R5, R5, R13, RZ ;  /* 0x0000000d05057224 */ /* 0x000fe400078e02ff */
[----:B------:R-:W-:-:S03]  /*06f0*/  VIADD R14, R14, 0x1 ;  /* 0x000000010e0e7836 */ /* 0x000fc60000000000 */
[----:B------:R-:W-:Y:S01]  /*0700*/  IADD3.X R5, P1, PT, R5, R4, RZ, P1, !PT ;  /* 0x0000000405057210 */ /* 0x000fe20000f3e4ff */
[----:B------:R-:W-:Y:S01]  /*0710*/  IMAD.X R4, RZ, RZ, R16, P0 ;  /* 0x000000ffff047224 */ /* 0x000fe200000e0610 */
[----:B------:R-:W-:-:S03]  /*0720*/  ISETP.NE.AND P0, PT, R15, -0xf, PT ;  /* 0xfffffff10f00780c */ /* 0x000fc60003f05270 */
[----:B------:R-:W-:Y:S02]  /*0730*/  IMAD.X R4, RZ, RZ, R4, P1 ;  /* 0x000000ffff047224 */ /* 0x000fe400008e0604 */
[----:B0-----:R-:W-:Y:S02]  /*0740*/  IMAD.MOV.U32 R18, RZ, RZ, R5 ;  /* 0x000000ffff127224 */ /* 0x001fe400078e0005 */
[----:B------:R-:W-:-:S06]  /*0750*/  IMAD.MOV.U32 R19, RZ, RZ, R4 ;  /* 0x000000ffff137224 */ /* 0x000fcc00078e0004 */
[----:B------:R-:W-:Y:S05]  /*0760*/  @P0 BRA `(.L_x_6) ;  /* 0xfffffffc00940947 */ /* 0x000fea000383ffff */
[----:B------:R-:W-:Y:S05]  /*0770*/  BSYNC.RECONVERGENT B2 ;  /* 0x0000000000027941 */ /* 0x000fea0003800200 */
.L_x_5:
[----:B------:R-:W-:-:S07]  /*0780*/  IMAD.MOV.U32 R21, RZ, RZ, R0 ;  /* 0x000000ffff157224 */ /* 0x000fce00078e0000 */
.L_x_4:
[----:B------:R-:W-:Y:S05]  /*0790*/  BSYNC.RECONVERGENT B1 ;  /* 0x0000000000017941 */ /* 0x000fea0003800200 */
.L_x_3:
[----:B------:R-:W-:Y:S01]  /*07a0*/  LOP3.LUT P0, R23, R6, 0x3f, RZ, 0xc0, !PT ;  /* 0x0000003f06177812 */ /* 0x000fe2000780c0ff */
[----:B------:R-:W-:-:S04]  /*07b0*/  IMAD.IADD R0, R7, 0x1, R21 ;  /* 0x0000000107007824 */ /* 0x000fc800078e0215 */
[----:B------:R-:W-:-:S05]  /*07c0*/  IMAD.U32 R21, R0, 0x8, R1 ;  /* 0x0000000800157824 */ /* 0x000fca00078e0001 */
[----:B------:R0:W-:Y:S04]  /*07d0*/  STL.64 [R21+-0x78], R18 ;  /* 0xffff881215007387 */ /* 0x0001e80000100a00 */
[----:B------:R-:W2:Y:S04]  /*07e0*/  @P0 LDL.64 R8, [R1+0x8] ;  /* 0x0000080001080983 */ /* 0x000ea80000100a00 */
[----:B------:R-:W3:Y:S04]  /*07f0*/  LDL.64 R2, [R1+0x10] ;  /* 0x0000100001027983 */ /* 0x000ee80000100a00 */
[----:B------:R-:W4:Y:S01]  /*0800*/  LDL.64 R4, [R1+0x18] ;  /* 0x0000180001047983 */ /* 0x000f220000100a00 */
[----:B------:R-:W-:Y:S01]  /*0810*/  @P0 LOP3.LUT R0, R6, 0x3f, RZ, 0xc, !PT ;  /* 0x0000003f06000812 */ /* 0x000fe200078e0cff */
[----:B------:R-:W-:Y:S01]  /*0820*/  BSSY.RECONVERGENT B1, `(.L_x_7) ;  /* 0x0000034000017945 */ /* 0x000fe20003800200 */
[----:B--2---:R-:W-:-:S02]  /*0830*/  @P0 SHF.R.U64 R7, R8, 0x1, R9 ;  /* 0x0000000108070819 */ /* 0x004fc40000001209 */
[----:B------:R-:W-:Y:S02]  /*0840*/  @P0 SHF.R.U32.HI R9, RZ, 0x1, R9 ;  /* 0x00000001ff090819 */ /* 0x000fe40000011609 */
[CC--:B---3--:R-:W-:Y:S02]  /*0850*/  @P0 SHF.L.U32 R11, R2.reuse, R23.reuse, RZ ;  /* 0x00000017020b0219 */ /* 0x0c8fe400000006ff */
[----:B------:R-:W-:Y:S02]  /*0860*/  @P0 SHF.R.U64 R6, R7, R0, R9 ;  /* 0x0000000007060219 */ /* 0x000fe40000001209 */
[--C-:B------:R-:W-:Y:S02]  /*0870*/  @P0 SHF.R.U32.HI R15, RZ, 0x1, R3.reuse ;  /* 0x00000001ff0f0819 */ /* 0x100fe40000011603 */
[C-C-:B------:R-:W-:Y:S02]  /*0880*/  @P0 SHF.R.U64 R13, R2.reuse, 0x1, R3.reuse ;  /* 0x00000001020d0819 */ /* 0x140fe40000001203 */
[----:B------:R-:W-:-:S02]  /*0890*/  @P0 SHF.L.U64.HI R8, R2, R23, R3 ;  /* 0x0000001702080219 */ /* 0x000fc40000010203 */
[----:B------:R-:W-:Y:S02]  /*08a0*/  @P0 SHF.R.U32.HI R7, RZ, R0, R9 ;  /* 0x00000000ff070219 */ /* 0x000fe40000011609 */
[----:B------:R-:W-:Y:S02]  /*08b0*/  @P0 LOP3.LUT R2, R11, R6, RZ, 0xfc, !PT ;  /* 0x000000060b020212 */ /* 0x000fe400078efcff */
[----:B----4-:R-:W-:Y:S02]  /*08c0*/  @P0 SHF.L.U32 R9, R4, R23, RZ ;  /* 0x0000001704090219 */ /* 0x010fe400000006ff */
[----:B------:R-:W-:Y:S02]  /*08d0*/  @P0 SHF.R.U64 R14, R13, R0, R15 ;  /* 0x000000000d0e0219 */ /* 0x000fe4000000120f */
[----:B------:R-:W-:Y:S01]  /*08e0*/  @P0 LOP3.LUT R3, R8, R7, RZ, 0xfc, !PT ;  /* 0x0000000708030212 */ /* 0x000fe200078efcff */
[----:B------:R-:W-:Y:S01]  /*08f0*/  IMAD.SHL.U32 R8, R2, 0x4, RZ ;  /* 0x0000000402087824 */ /* 0x000fe200078e00ff */
[----:B------:R-:W-:-:S02]  /*0900*/  @P0 SHF.L.U64.HI R23, R4, R23, R5 ;  /* 0x0000001704170219 */ /* 0x000fc40000010205 */
[----:B------:R-:W-:Y:S02]  /*0910*/  @P0 LOP3.LUT R4, R9, R14, RZ, 0xfc, !PT ;  /* 0x0000000e09040212 */ /* 0x000fe400078efcff */
[----:B------:R-:W-:Y:S02]  /*0920*/  @P0 SHF.R.U32.HI R0, RZ, R0, R15 ;  /* 0x00000000ff000219 */ /* 0x000fe4000001160f */
[----:B------:R-:W-:Y:S02]  /*0930*/  SHF.L.U64.HI R9, R2, 0x2, R3 ;  /* 0x0000000202097819 */ /* 0x000fe40000010203 */
[----:B------:R-:W-:Y:S02]  /*0940*/  @P0 LOP3.LUT R5, R23, R0, RZ, 0xfc, !PT ;  /* 0x0000000017050212 */ /* 0x000fe400078efcff */
[----:B------:R-:W-:Y:S02]  /*0950*/  SHF.L.W.U32.HI R3, R3, 0x2, R4 ;  /* 0x0000000203037819 */ /* 0x000fe40000010e04 */
[----:B------:R-:W-:-:S02]  /*0960*/  IADD3 RZ, P0, PT, RZ, -R8, RZ ;  /* 0x80000008ffff7210 */ /* 0x000fc40007f1e0ff */
[----:B------:R-:W-:Y:S02]  /*0970*/  LOP3.LUT R0, RZ, R9, RZ, 0x33, !PT ;  /* 0x00000009ff007212 */ /* 0x000fe400078e33ff */
[----:B------:R-:W-:Y:S02]  /*0980*/  SHF.L.W.U32.HI R4, R4, 0x2, R5 ;  /* 0x0000000204047819 */ /* 0x000fe40000010e05 */
[----:B------:R-:W-:Y:S02]  /*0990*/  LOP3.LUT R2, RZ, R3, RZ, 0x33, !PT ;  /* 0x00000003ff027212 */ /* 0x000fe400078e33ff */
[----:B------:R-:W-:Y:S02]  /*09a0*/  IADD3.X R6, P0, PT, RZ, R0, RZ, P0, !PT ;  /* 0x00000000ff067210 */ /* 0x000fe4000071e4ff */
[----:B------:R-:W-:Y:S02]  /*09b0*/  LOP3.LUT R7, RZ, R4, RZ, 0x33, !PT ;  /* 0x00000004ff077212 */ /* 0x000fe400078e33ff */
[----:B------:R-:W-:-:S02]  /*09c0*/  IADD3.X R0, P1, PT, RZ, R2, RZ, P0, !PT ;  /* 0x00000002ff007210 */ /* 0x000fc4000073e4ff */
[----:B------:R-:W-:-:S03]  /*09d0*/  ISETP.GT.U32.AND P2, PT, R3, -0x1, PT ;  /* 0xffffffff0300780c */ /* 0x000fc60003f44070 */
[----:B------:R-:W-:Y:S01]  /*09e0*/  IMAD.X R7, RZ, RZ, R7, P1 ;  /* 0x000000ffff077224 */ /* 0x000fe200008e0607 */
[----:B------:R-:W-:-:S04]  /*09f0*/  ISETP.GT.AND.EX P0, PT, R4, -0x1, PT, P2 ;  /* 0xffffffff0400780c */ /* 0x000fc80003f04320 */
[----:B------:R-:W-:Y:S02]  /*0a00*/  SEL R2, R4, R7, P0 ;  /* 0x0000000704027207 */ /* 0x000fe40000000000 */
[----:B------:R-:W-:Y:S02]  /*0a10*/  SEL R13, R3, R0, P0 ;  /* 0x00000000030d7207 */ /* 0x000fe40000000000 */
[----:B------:R-:W-:Y:S02]  /*0a20*/  ISETP.NE.U32.AND P1, PT, R2, RZ, PT ;  /* 0x000000ff0200720c */ /* 0x000fe40003f25070 */
[----:B------:R-:W-:Y:S02]  /*0a30*/  SEL R9, R9, R6, P0 ;  /* 0x0000000609097207 */ /* 0x000fe40000000000 */
[----:B------:R-:W-:Y:S01]  /*0a40*/  SEL R3, R13, R2, !P1 ;  /* 0x000000020d037207 */ /* 0x000fe20004800000 */
[----:B------:R-:W-:-:S05]  /*0a50*/  @!P0 IMAD.MOV R8, RZ, RZ, -R8 ;  /* 0x000000ffff088224 */ /* 0x000fca00078e0a08 */
[----:B------:R-:W1:Y:S02]  /*0a60*/  FLO.U32 R3, R3 ;  /* 0x0000000300037300 */ /* 0x000e6400000e0000 */
[C---:B-1----:R-:W-:Y:S02]  /*0a70*/  IADD3 R7, PT, PT, -R3.reuse, 0x1f, RZ ;  /* 0x0000001f03077810 */ /* 0x042fe40007ffe1ff */
[----:B------:R-:W-:-:S03]  /*0a80*/  IADD3 R0, PT, PT, -R3, 0x3f, RZ ;  /* 0x0000003f03007810 */ /* 0x000fc60007ffe1ff */
[----:B------:R-:W-:-:S05]  /*0a90*/  @P1 IMAD.MOV R0, RZ, RZ, R7 ;  /* 0x000000ffff001224 */ /* 0x000fca00078e0207 */
[----:B------:R-:W-:-:S13]  /*0aa0*/  ISETP.NE.AND P1, PT, R0, RZ, PT ;  /* 0x000000ff0000720c */ /* 0x000fda0003f25270 */
[----:B0-----:R-:W-:Y:S05]  /*0ab0*/  @!P1 BRA `(.L_x_8) ;  /* 0x0000000000289947 */ /* 0x001fea0003800000 */
[--C-:B------:R-:W-:Y:S02]  /*0ac0*/  SHF.R.U64 R7, R8, 0x1, R9.reuse ;  /* 0x0000000108077819 */ /* 0x100fe40000001209 */
[C---:B------:R-:W-:Y:S02]  /*0ad0*/  LOP3.LUT R3, R0.reuse, 0x3f, RZ, 0xc0, !PT ;  /* 0x0000003f00037812 */ /* 0x040fe400078ec0ff */
[----:B------:R-:W-:Y:S02]  /*0ae0*/  SHF.R.U32.HI R9, RZ, 0x1, R9 ;  /* 0x00000001ff097819 */ /* 0x000fe40000011609 */
[----:B------:R-:W-:Y:S02]  /*0af0*/  LOP3.LUT R6, R0, 0x3f, RZ, 0xc, !PT ;  /* 0x0000003f00067812 */ /* 0x000fe400078e0cff */
[CC--:B------:R-:W-:Y:S02]  /*0b00*/  SHF.L.U64.HI R11, R13.reuse, R3.reuse, R2 ;  /* 0x000000030d0b7219 */ /* 0x0c0fe40000010202 */
[----:B------:R-:W-:-:S02]  /*0b10*/  SHF.L.U32 R3, R13, R3, RZ ;  /* 0x000000030d037219 */ /* 0x000fc400000006ff */
[-CC-:B------:R-:W-:Y:S02]  /*0b20*/  SHF.R.U64 R2, R7, R6.reuse, R9.reuse ;  /* 0x0000000607027219 */ /* 0x180fe40000001209 */
[----:B------:R-:W-:Y:S02]  /*0b30*/  SHF.R.U32.HI R6, RZ, R6, R9 ;  /* 0x00000006ff067219 */ /* 0x000fe40000011609 */
[----:B------:R-:W-:Y:S02]  /*0b40*/  LOP3.LUT R13, R3, R2, RZ, 0xfc, !PT ;  /* 0x00000002030d7212 */ /* 0x000fe400078efcff */
[----:B------:R-:W-:-:S07]  /*0b50*/  LOP3.LUT R2, R11, R6, RZ, 0xfc, !PT ;  /* 0x000000060b027212 */ /* 0x000fce00078efcff */
.L_x_8:
[----:B------:R-:W-:Y:S05]  /*0b60*/  BSYNC.RECONVERGENT B1 ;  /* 0x0000000000017941 */ /* 0x000fea0003800200 */
.L_x_7:
[----:B------:R-:W-:Y:S01]  /*0b70*/  IMAD.WIDE.U32 R8, R13, 0x2168c235, RZ ;  /* 0x2168c2350d087825 */ /* 0x000fe200078e00ff */
[----:B------:R-:W-:-:S03]  /*0b80*/  SHF.R.U32.HI R5, RZ, 0x1e, R5 ;  /* 0x0000001eff057819 */ /* 0x000fc60000011605 */
[----:B------:R-:W-:Y:S01]  /*0b90*/  IMAD.MOV.U32 R6, RZ, RZ, R9 ;  /* 0x000000ffff067224 */ /* 0x000fe200078e0009 */
[----:B------:R-:W-:Y:S01]  /*0ba0*/  IADD3 RZ, P1, PT, R8, R8, RZ ;  /* 0x0000000808ff7210 */ /* 0x000fe20007f3e0ff */
[----:B------:R-:W-:Y:S01]  /*0bb0*/  IMAD.MOV.U32 R7, RZ, RZ, RZ ;  /* 0x000000ffff077224 */ /* 0x000fe200078e00ff */
[----:B------:R-:W-:Y:S01]  /*0bc0*/  LEA.HI R4, R4, R5, RZ, 0x1 ;  /* 0x0000000504047211 */ /* 0x000fe200078f08ff */
[----:B------:R-:W-:-:S04]  /*0bd0*/  IMAD.HI.U32 R3, R2, -0x36f0255e, RZ ;  /* 0xc90fdaa202037827 */ /* 0x000fc800078e00ff */
[----:B------:R-:W-:-:S04]  /*0be0*/  IMAD.WIDE.U32 R6, R13, -0x36f0255e, R6 ;  /* 0xc90fdaa20d067825 */ /* 0x000fc800078e0006 */
[C---:B------:R-:W-:Y:S02]  /*0bf0*/  IMAD R9, R2.reuse, -0x36f0255e, RZ ;  /* 0xc90fdaa202097824 */ /* 0x040fe400078e02ff */
[----:B------:R-:W-:-:S04]  /*0c00*/  IMAD.WIDE.U32 R6, P2, R2, 0x2168c235, R6 ;  /* 0x2168c23502067825 */ /* 0x000fc80007840006 */
[----:B------:R-:W-:Y:S01]  /*0c10*/  IMAD.X R2, RZ, RZ, R3, P2 ;  /* 0x000000ffff027224 */ /* 0x000fe200010e0603 */
[----:B------:R-:W-:Y:S02]  /*0c20*/  IADD3 R3, P2, PT, R9, R7, RZ ;  /* 0x0000000709037210 */ /* 0x000fe40007f5e0ff */
[----:B------:R-:W-:Y:S02]  /*0c30*/  IADD3.X RZ, P1, PT, R6, R6, RZ, P1, !PT ;  /* 0x0000000606ff7210 */ /* 0x000fe40000f3e4ff */
[C---:B------:R-:W-:Y:S01]  /*0c40*/  ISETP.GT.U32.AND P3, PT, R3.reuse, RZ, PT ;  /* 0x000000ff0300720c */ /* 0x040fe20003f64070 */
[----:B------:R-:W-:Y:S01]  /*0c50*/  IMAD.X R2, RZ, RZ, R2, P2 ;  /* 0x000000ffff027224 */ /* 0x000fe200010e0602 */
[----:B------:R-:W-:-:S04]  /*0c60*/  IADD3.X R6, P2, PT, R3, R3, RZ, P1, !PT ;  /* 0x0000000303067210 */ /* 0x000fc80000f5e4ff */
[C---:B------:R-:W-:Y:S01]  /*0c70*/  ISETP.GT.AND.EX P1, PT, R2.reuse, RZ, PT, P3 ;  /* 0x000000ff0200720c */ /* 0x040fe20003f24330 */
[----:B------:R-:W-:-:S03]  /*0c80*/  IMAD.X R7, R2, 0x1, R2, P2 ;  /* 0x0000000102077824 */ /* 0x000fc600010e0602 */
[----:B------:R-:W-:Y:S02]  /*0c90*/  SEL R6, R6, R3, P1 ;  /* 0x0000000306067207 */ /* 0x000fe40000800000 */
[----:B------:R-:W-:Y:S02]  /*0ca0*/  SEL R3, R7, R2, P1 ;  /* 0x0000000207037207 */ /* 0x000fe40000800000 */
[----:B------:R-:W-:Y:S02]  /*0cb0*/  IADD3 R2, P2, PT, R6, 0x1, RZ ;  /* 0x0000000106027810 */ /* 0x000fe40007f5e0ff */
[----:B------:R-:W-:Y:S02]  /*0cc0*/  SEL R7, RZ, 0xffffffff, !P1 ;  /* 0xffffffffff077807 */ /* 0x000fe40004800000 */
[----:B------:R-:W-:Y:S01]  /*0cd0*/  LOP3.LUT P1, R17, R17, 0x80000000, RZ, 0xc0, !PT ;  /* 0x8000000011117812 */ /* 0x000fe2000782c0ff */
[----:B------:R-:W-:Y:S02]  /*0ce0*/  IMAD.X R3, RZ, RZ, R3, P2 ;  /* 0x000000ffff037224 */ /* 0x000fe400010e0603 */
[----:B------:R-:W-:Y:S01]  /*0cf0*/  IMAD.IADD R0, R7, 0x1, -R0 ;  /* 0x0000000107007824 */ /* 0x000fe200078e0a00 */
[----:B------:R-:W-:-:S02]  /*0d00*/  @!P0 LOP3.LUT R17, R17, 0x80000000, RZ, 0x3c, !PT ;  /* 0x8000000011118812 */ /* 0x000fc400078e3cff */
[----:B------:R-:W-:Y:S01]  /*0d10*/  SHF.R.U64 R2, R2, 0xa, R3 ;  /* 0x0000000a02027819 */ /* 0x000fe20000001203 */
[----:B------:R-:W-:-:S03]  /*0d20*/  IMAD.SHL.U32 R0, R0, 0x100000, RZ ;  /* 0x0010000000007824 */ /* 0x000fc600078e00ff */
[----:B------:R-:W-:-:S03]  /*0d30*/  IADD3 R2, P2, PT, R2, 0x1, RZ ;  /* 0x0000000102027810 */ /* 0x000fc60007f5e0ff */
[----:B------:R-:W-:Y:S01]  /*0d40*/  @P1 IMAD.MOV R4, RZ, RZ, -R4 ;  /* 0x000000ffff041224 */ /* 0x000fe200078e0a04 */
[----:B------:R-:W-:-:S04]  /*0d50*/  LEA.HI.X R3, R3, RZ, RZ, 0x16, P2 ;  /* 0x000000ff03037211 */ /* 0x000fc800010fb4ff */
[--C-:B------:R-:W-:Y:S02]  /*0d60*/  SHF.R.U64 R2, R2, 0x1, R3.reuse ;  /* 0x0000000102027819 */ /* 0x100fe40000001203 */
[----:B------:R-:W-:Y:S02]  /*0d70*/  SHF.R.U32.HI R3, RZ, 0x1, R3 ;  /* 0x00000001ff037819 */ /* 0x000fe40000011603 */
[----:B------:R-:W-:-:S04]  /*0d80*/  IADD3 R11, P2, P3, RZ, RZ, R2 ;  /* 0x000000ffff0b7210 */ /* 0x000fc80007b5e002 */
[----:B------:R-:W-:-:S04]  /*0d90*/  IADD3.X R0, PT, PT, R0, 0x3fe00000, R3, P2, P3 ;  /* 0x3fe0000000007810 */ /* 0x000fc800017e6403 */
[----:B------:R-:W-:-:S07]  /*0da0*/  LOP3.LUT R14, R0, R17, RZ, 0xfc, !PT ;  /* 0x00000011000e7212 */ /* 0x000fce00078efcff */
.L_x_2:
[----:B------:R-:W-:Y:S02]  /*0db0*/  IMAD.MOV.U32 R13, RZ, RZ, 0x0 ;  /* 0x00000000ff0d7424 */ /* 0x000fe400078e00ff */
[----:B------:R-:W-:Y:S02]  /*0dc0*/  IMAD.MOV.U32 R0, RZ, RZ, R4 ;  /* 0x000000ffff007224 */ /* 0x000fe400078e0004 */
[----:B------:R-:W-:Y:S02]  /*0dd0*/  IMAD.MOV.U32 R2, RZ, RZ, R11 ;  /* 0x000000ffff027224 */ /* 0x000fe400078e000b */
[----:B------:R-:W-:Y:S01]  /*0de0*/  IMAD.MOV.U32 R3, RZ, RZ, R14 ;  /* 0x000000ffff037224 */ /* 0x000fe200078e000e */
[----:B------:R-:W-:Y:S06]  /*0df0*/  RET.REL.NODEC R12 `(_Z14angles_to_sinePdS_) ;  /* 0xfffffff00c807950 */ /* 0x000fec0003c3ffff */
.L_x_9:
[----:B------:R-:W-:-:S00]  /*0e00*/  BRA `(.L_x_9) ;  /* 0xfffffffc00fc7947 */ /* 0x000fc0000383ffff */
[----:B------:R-:W-:-:S00]  /*0e10*/  NOP ;  /* 0x0000000000007918 */ /* 0x000fc00000000000 */
        /* <DEDUP_REMOVED lines=14> */
.L_x_10:


//--------------------- .nv.global.init           --------------------------
	.section	.nv.global.init,"aw",@progbits
	.align	16
.nv.global.init:
	.type		__cudart_sin_cos_coeffs,@object
	.size		__cudart_sin_cos_coeffs,(__cudart_i2opi_d - __cudart_sin_cos_coeffs)
__cudart_sin_cos_coeffs:
        /*0000*/ 	.byte	0x46, 0xd2, 0xb0, 0x2c, 0xf1, 0xe5, 0x5a, 0xbe, 0x92, 0xe3, 0xac, 0x69, 0xe3, 0x1d, 0xc7, 0x3e
        /*0010*/ 	.byte	0xa1, 0x62, 0xdb, 0x19, 0xa0, 0x01, 0x2a, 0xbf, 0x18, 0x08, 0x11, 0x11, 0x11, 0x11, 0x81, 0x3f
        /*0020*/ 	.byte	0x54, 0x55, 0x55, 0x55, 0x55, 0x55, 0xc5, 0xbf, 0x00, 0x00, 0x00, 0x00, 0x00, 0x00, 0x00, 0x00
        /*0030*/ 	.byte	0x00, 0x00, 0x00, 0x00, 0x00, 0x00, 0x00, 0x00, 0x64, 0x81, 0xfd, 0x20, 0x83, 0xff, 0xa8, 0xbd
        /*0040*/ 	.byte	0x28, 0x85, 0xef, 0xc1, 0xa7, 0xee, 0x21, 0x3e, 0xd9, 0xe6, 0x06, 0x8e, 0x4f, 0x7e, 0x92, 0xbe
        /*0050*/ 	.byte	0xe9, 0xbc, 0xdd, 0x19, 0xa0, 0x01, 0xfa, 0x3e, 0x47, 0x5d, 0xc1, 0x16, 0x6c, 0xc1, 0x56, 0xbf
        /*0060*/ 	.byte	0x51, 0x55, 0x55, 0x55, 0x55, 0x55, 0xa5, 0x3f, 0x00, 0x00, 0x00, 0x00, 0x00, 0x00, 0xe0, 0xbf
        /*0070*/ 	.byte	0x00, 0x00, 0x00, 0x00, 0x00, 0x00, 0xf0, 0x3f, 0x00, 0x00, 0x00, 0x00, 0x00, 0x00, 0x00, 0x00
	.type		__cudart_i2opi_d,@object
	.size		__cudart_i2opi_d,(.L_0 - __cudart_i2opi_d)
__cudart_i2opi_d:
        /* <DEDUP_REMOVED lines=9> */
.L_0:


//--------------------- .nv.shared.reserved.0     --------------------------
	.section	.nv.shared.reserved.0,"aw",@nobits
	.weak		__nv_reservedSMEM_offset_0_alias
	.size		__nv_reservedSMEM_offset_0_alias, 0, 64
	.other		__nv_reservedSMEM_offset_0_alias,@"STO_CUDA_RESERVED_SHARED STV_DEFAULT"
__nv_reservedSMEM_offset_0_alias:
	.zero		0
	.zero		64


//--------------------- .nv.constant0._Z14angles_to_sinePdS_ --------------------------
	.section	.nv.constant0._Z14angles_to_sinePdS_,"a",@progbits
	.sectionflags	@""
	.align	4
.nv.constant0._Z14angles_to_sinePdS_:
	.zero		912


//--------------------- SYMBOLS --------------------------

	.type		.nv.reservedSmem.offset0,@object
	.size		.nv.reservedSmem.offset0,0x4
